//
// Generated by NVIDIA NVVM Compiler
//
// Compiler Build ID: CL-36424714
// Cuda compilation tools, release 13.0, V13.0.88
// Based on NVVM 20.0.0
//

.version 9.0
.target sm_100
.address_size 64

	// .globl	_Z6squarePdi

.visible .entry _Z6squarePdi(
	.param .u64 .ptr .align 1 _Z6squarePdi_param_0,
	.param .u32 _Z6squarePdi_param_1
)
{
	.reg .b32 	%r<6>;
	.reg .b64 	%rd<5>;
	.reg .b64 	%fd<5>;

	ld.param.u64 	%rd1, [_Z6squarePdi_param_0];
	ld.param.u32 	%r1, [_Z6squarePdi_param_1];
	cvta.to.global.u64 	%rd2, %rd1;
	mov.u32 	%r2, %ctaid.x;
	mov.u32 	%r3, %ntid.x;
	mov.u32 	%r4, %tid.x;
	mad.lo.s32 	%r5, %r2, %r3, %r4;
	cvt.rn.f64.s32 	%fd1, %r1;
	cvt.rn.f64.s32 	%fd2, %r5;
	add.f64 	%fd3, %fd2, %fd1;
	mul.f64 	%fd4, %fd3, %fd3;
	mul.wide.s32 	%rd3, %r5, 8;
	add.s64 	%rd4, %rd2, %rd3;
	st.global.f64 	[%rd4], %fd4;
	ret;

}


// ===== COMPILED SASS (sm_100) =====

	.target	sm_100

	.elftype	@"ET_EXEC"


//--------------------- .note.nv.tkinfo           --------------------------
	.section	.note.nv.tkinfo,"",@"SHT_NOTE"
	.sectionflags	@"SHF_NOTE_NV_TKINFO"
	.tkinfo
        /*0018*/ 	.word	0x00000002
        /*0030*/ 	.string	""
        /*0030*/ 	.string	"ptxas"
        /*0030*/ 	.string	"Cuda compilation tools, release 13.0, V13.0.88"
        /*0030*/ 	.string	"Build cuda_13.0.r13.0/compiler.36424714_0"
        /*0030*/ 	.string	"-arch sm_100 -m 64 "



//--------------------- .note.nv.cuinfo           --------------------------
	.section	.note.nv.cuinfo,"",@"SHT_NOTE"
	.sectionflags	@"SHF_NOTE_NV_CUINFO"
        /*0018*/ 	.short	0x0002
        /*001a*/ 	.short	0x0064
        /*001c*/ 	.short	0x0082
	.zero		2


//--------------------- .nv.info                  --------------------------
	.section	.nv.info,"",@"SHT_CUDA_INFO"
	.align	4


	//----- nvinfo : EIATTR_REGCOUNT
	.align		4
        /*0000*/ 	.byte	0x04, 0x2f
        /*0002*/ 	.short	(.L_1 - .L_0)
	.align		4
.L_0:
        /*0004*/ 	.word	index@(_Z6squarePdi)
        /*0008*/ 	.word	0x0000000c


	//----- nvinfo : EIATTR_FRAME_SIZE
	.align		4
.L_1:
        /*000c*/ 	.byte	0x04, 0x11
        /*000e*/ 	.short	(.L_3 - .L_2)
	.align		4
.L_2:
        /*0010*/ 	.word	index@(_Z6squarePdi)
        /*0014*/ 	.word	0x00000000


	//----- nvinfo : EIATTR_MIN_STACK_SIZE
	.align		4
.L_3:
        /*0018*/ 	.byte	0x04, 0x12
        /*001a*/ 	.short	(.L_5 - .L_4)
	.align		4
.L_4:
        /*001c*/ 	.word	index@(_Z6squarePdi)
        /*0020*/ 	.word	0x00000000
.L_5:


//--------------------- .nv.compat                --------------------------
	.section	.nv.compat,"",@"SHT_CUDA_COMPAT_INFO"
	.align	4
        /*0000*/ 	.byte	0x02, 0x09, 0x00, 0x00, 0x02, 0x02, 0x01, 0x00, 0x02, 0x05, 0x05, 0x00, 0x03, 0x07, 0x01, 0x01
        /*0010*/ 	.byte	0x02, 0x03, 0x00, 0x00, 0x02, 0x06, 0x01, 0x00, 0x04, 0x0b, 0x08, 0x00, 0x01, 0x00, 0x00, 0x00
        /*0020*/ 	.byte	0x00, 0x00, 0x00, 0x00


//--------------------- .nv.info._Z6squarePdi     --------------------------
	.section	.nv.info._Z6squarePdi,"",@"SHT_CUDA_INFO"
	.sectionflags	@""
	.align	4


	//----- nvinfo : EIATTR_CUDA_API_VERSION
	.align		4
        /*0000*/ 	.byte	0x04, 0x37
        /*0002*/ 	.short	(.L_7 - .L_6)
.L_6:
        /*0004*/ 	.word	0x00000082


	//----- nvinfo : EIATTR_KPARAM_INFO
	.align		4
.L_7:
        /*0008*/ 	.byte	0x04, 0x17
        /*000a*/ 	.short	(.L_9 - .L_8)
.L_8:
        /*000c*/ 	.word	0x00000000
        /*0010*/ 	.short	0x0001
        /*0012*/ 	.short	0x0008
        /*0014*/ 	.byte	0x00, 0xf0, 0x11, 0x00


	//----- nvinfo : EIATTR_KPARAM_INFO
	.align		4
.L_9:
        /*0018*/ 	.byte	0x04, 0x17
        /*001a*/ 	.short	(.L_11 - .L_10)
.L_10:
        /*001c*/ 	.word	0x00000000
        /*0020*/ 	.short	0x0000
        /*0022*/ 	.short	0x0000
        /*0024*/ 	.byte	0x00, 0xf5, 0x21, 0x00


	//----- nvinfo : EIATTR_SPARSE_MMA_MASK
	.align		4
.L_11:
        /*0028*/ 	.byte	0x03, 0x50
        /*002a*/ 	.short	0x0000


	//----- nvinfo : EIATTR_MAXREG_COUNT
	.align		4
        /*002c*/ 	.byte	0x03, 0x1b
        /*002e*/ 	.short	0x00ff


	//----- nvinfo : EIATTR_MERCURY_ISA_VERSION
	.align		4
        /*0030*/ 	.byte	0x03, 0x5f
        /*0032*/ 	.short	0x0101


	//----- nvinfo : EIATTR_VRC_CTA_INIT_COUNT
	.align		4
        /*0034*/ 	.byte	0x02, 0x4a
	.zero		1
	.zero		1


	//----- nvinfo : EIATTR_EXIT_INSTR_OFFSETS
	.align		4
        /*0038*/ 	.byte	0x04, 0x1c
        /*003a*/ 	.short	(.L_13 - .L_12)


	//   ....[0]....
.L_12:
        /*003c*/ 	.word	0x000000e0


	//----- nvinfo : EIATTR_CBANK_PARAM_SIZE
	.align		4
.L_13:
        /*0040*/ 	.byte	0x03, 0x19
        /*0042*/ 	.short	0x000c


	//----- nvinfo : EIATTR_PARAM_CBANK
	.align		4
        /*0044*/ 	.byte	0x04, 0x0a
        /*0046*/ 	.short	(.L_15 - .L_14)
	.align		4
.L_14:
        /*0048*/ 	.word	index@(.nv.constant0._Z6squarePdi)
        /*004c*/ 	.short	0x0380
        /*004e*/ 	.short	0x000c


	//----- nvinfo : EIATTR_SW_WAR
	.align		4
.L_15:
        /*0050*/ 	.byte	0x04, 0x36
        /*0052*/ 	.short	(.L_17 - .L_16)
.L_16:
        /*0054*/ 	.word	0x00000008
.L_17:


//--------------------- .nv.callgraph             --------------------------
	.section	.nv.callgraph,"",@"SHT_CUDA_CALLGRAPH"
	.align	4
	.sectionentsize	8
	.align		4
        /*0000*/ 	.word	0x00000000
	.align		4
        /*0004*/ 	.word	0xffffffff
	.align		4
        /*0008*/ 	.word	0x00000000
	.align		4
        /*000c*/ 	.word	0xfffffffe
	.align		4
        /*0010*/ 	.word	0x00000000
	.align		4
        /*0014*/ 	.word	0xfffffffd
	.align		4
        /*0018*/ 	.word	0x00000000
	.align		4
        /*001c*/ 	.word	0xfffffffc


//--------------------- .text._Z6squarePdi        --------------------------
	.section	.text._Z6squarePdi,"ax",@progbits
	.align	128
        .global         _Z6squarePdi
        .type           _Z6squarePdi,@function
        .size           _Z6squarePdi,(.L_x_1 - _Z6squarePdi)
        .other          _Z6squarePdi,@"STO_CUDA_ENTRY STV_DEFAULT"
_Z6squarePdi:
.text._Z6squarePdi:
[----:B------:R-:W-:Y:S01]  /*0000*/  LDC R1, c[0x0][0x37c] ;  /* 0x0000df00ff017b82 */ /* 0x000fe20000000800 */
[----:B------:R-:W0:Y:S07]  /*0010*/  S2R R0, SR_TID.X ;  /* 0x0000000000007919 */ /* 0x000e2e0000002100 */
[----:B------:R-:W0:Y:S01]  /*0020*/  S2UR UR4, SR_CTAID.X ;  /* 0x00000000000479c3 */ /* 0x000e220000002500 */
[----:B------:R-:W1:Y:S07]  /*0030*/  LDCU UR5, c[0x0][0x388] ;  /* 0x00007100ff0577ac */ /* 0x000e6e0008000800 */
[----:B------:R-:W0:Y:S08]  /*0040*/  LDC R9, c[0x0][0x360] ;  /* 0x0000d800ff097b82 */ /* 0x000e300000000800 */
[----:B------:R-:W2:Y:S01]  /*0050*/  LDC.64 R6, c[0x0][0x380] ;  /* 0x0000e000ff067b82 */ /* 0x000ea20000000a00 */
[----:B-1----:R-:W-:Y:S01]  /*0060*/  I2F.F64 R2, UR5 ;  /* 0x0000000500027d12 */ /* 0x002fe20008201c00 */
[----:B0-----:R-:W-:Y:S01]  /*0070*/  IMAD R9, R9, UR4, R0 ;  /* 0x0000000409097c24 */ /* 0x001fe2000f8e0200 */
[----:B------:R-:W0:Y:S06]  /*0080*/  LDCU.64 UR4, c[0x0][0x358] ;  /* 0x00006b00ff0477ac */ /* 0x000e2c0008000a00 */
[----:B------:R-:W1:Y:S02]  /*0090*/  I2F.F64 R4, R9 ;  /* 0x0000000900047312 */ /* 0x000e640000201c00 */
[----:B-1----:R-:W-:Y:S01]  /*00a0*/  DADD R2, R2, R4 ;  /* 0x0000000002027229 */ /* 0x002fe20000000004 */
[----:B--2---:R-:W-:-:S07]  /*00b0*/  IMAD.WIDE R4, R9, 0x8, R6 ;  /* 0x0000000809047825 */ /* 0x004fce00078e0206 */
[----:B------:R-:W-:-:S07]  /*00c0*/  DMUL R2, R2, R2 ;  /* 0x0000000202027228 */ /* 0x000fce0000000000 */
[----:B0-----:R-:W-:Y:S01]  /*00d0*/  STG.E.64 desc[UR4][R4.64], R2 ;  /* 0x0000000204007986 */ /* 0x001fe2000c101b04 */
[----:B------:R-:W-:Y:S05]  /*00e0*/  EXIT ;  /* 0x000000000000794d */ /* 0x000fea0003800000 */
.L_x_0:
[----:B------:R-:W-:-:S00]  /*00f0*/  BRA `(.L_x_0) ;  /* 0xfffffffc00fc7947 */ /* 0x000fc0000383ffff */
[----:B------:R-:W-:-:S00]  /*0100*/  NOP ;  /* 0x0000000000007918 */ /* 0x000fc00000000000 */
[----:B------:R-:W-:-:S00]  /*0110*/  NOP ;  /* 0x0000000000007918 */ /* 0x000fc00000000000 */
[----:B------:R-:W-:-:S00]  /*0120*/  NOP ;  /* 0x0000000000007918 */ /* 0x000fc00000000000 */
[----:B------:R-:W-:-:S00]  /*0130*/  NOP ;  /* 0x0000000000007918 */ /* 0x000fc00000000000 */
[----:B------:R-:W-:-:S00]  /*0140*/  NOP ;  /* 0x0000000000007918 */ /* 0x000fc00000000000 */
[----:B------:R-:W-:-:S00]  /*0150*/  NOP ;  /* 0x0000000000007918 */ /* 0x000fc00000000000 */
[----:B------:R-:W-:-:S00]  /*0160*/  NOP ;  /* 0x0000000000007918 */ /* 0x000fc00000000000 */
[----:B------:R-:W-:-:S00]  /*0170*/  NOP ;  /* 0x0000000000007918 */ /* 0x000fc00000000000 */
.L_x_1:


//--------------------- .nv.shared.reserved.0     --------------------------
	.section	.nv.shared.reserved.0,"aw",@nobits
	.weak		__nv_reservedSMEM_offset_0_alias
	.size		__nv_reservedSMEM_offset_0_alias, 0, 64
	.other		__nv_reservedSMEM_offset_0_alias,@"STO_CUDA_RESERVED_SHARED STV_DEFAULT"
__nv_reservedSMEM_offset_0_alias:
	.zero		0
	.zero		64


//--------------------- .nv.constant0._Z6squarePdi --------------------------
	.section	.nv.constant0._Z6squarePdi,"a",@progbits
	.sectionflags	@""
	.align	4
.nv.constant0._Z6squarePdi:
	.zero		908


//--------------------- SYMBOLS --------------------------

	.type		.nv.reservedSmem.offset0,@object
	.size		.nv.reservedSmem.offset0,0x4
